







.version 6.1
.target sm_60
.address_size 64





.visible .entry _Z22bpnn_layerforward_CUDAPfS_S_S_ii(
.param .u64 _Z22bpnn_layerforward_CUDAPfS_S_S_ii_param_0,
.param .u64 _Z22bpnn_layerforward_CUDAPfS_S_S_ii_param_1,
.param .u64 _Z22bpnn_layerforward_CUDAPfS_S_S_ii_param_2,
.param .u64 _Z22bpnn_layerforward_CUDAPfS_S_S_ii_param_3,
.param .u32 _Z22bpnn_layerforward_CUDAPfS_S_S_ii_param_4,
.param .u32 _Z22bpnn_layerforward_CUDAPfS_S_S_ii_param_5
)
{
.reg .pred %p<6>;
.reg .f32 %f<21>;
.reg .b32 %r<37>;
.reg .b64 %rd<13>;

	.shared .align 4 .b8 _Z22bpnn_layerforward_CUDAPfS_S_S_ii$__cuda_local_var_17671_34_non_const_input_node[64];

	.shared .align 4 .b8 _Z22bpnn_layerforward_CUDAPfS_S_S_ii$__cuda_local_var_17672_34_non_const_weight_matrix[1024];

ld.param.u64 %rd3, [_Z22bpnn_layerforward_CUDAPfS_S_S_ii_param_0];
ld.param.u64 %rd4, [_Z22bpnn_layerforward_CUDAPfS_S_S_ii_param_2];
ld.param.u64 %rd5, [_Z22bpnn_layerforward_CUDAPfS_S_S_ii_param_3];
ld.param.u32 %r11, [_Z22bpnn_layerforward_CUDAPfS_S_S_ii_param_5];
mov.u32 %r1, %ctaid.y;
shl.b32 %r12, %r1, 4;
mov.u32 %r2, %tid.y;
add.s32 %r3, %r2, %r12;
mov.u32 %r4, %tid.x;
shl.b32 %r13, %r2, 2;
mov.u32 %r14, _Z22bpnn_layerforward_CUDAPfS_S_S_ii$__cuda_local_var_17671_34_non_const_input_node;
add.s32 %r5, %r14, %r13;
setp.ne.s32	%p2, %r4, 0;
@%p2 bra BB0_2;

cvta.to.global.u64 %rd6, %rd3;
mul.wide.s32 %rd7, %r3, 4;
add.s64 %rd8, %rd6, %rd7;
ld.global.f32 %f5, [%rd8+4];
st.shared.f32 [%r5], %f5;

BB0_2:
cvta.to.global.u64 %rd1, %rd4;
add.s32 %r15, %r11, %r4;
add.s32 %r16, %r11, 1;
mad.lo.s32 %r6, %r3, %r16, %r15;
bar.sync 0;
mul.wide.s32 %rd9, %r6, 4;
add.s64 %rd2, %rd1, %rd9;
ld.global.f32 %f6, [%rd2+8];
shl.b32 %r17, %r2, 6;
mov.u32 %r18, _Z22bpnn_layerforward_CUDAPfS_S_S_ii$__cuda_local_var_17672_34_non_const_weight_matrix;
add.s32 %r19, %r18, %r17;
shl.b32 %r20, %r4, 2;
add.s32 %r7, %r19, %r20;
st.shared.f32 [%r7], %f6;
bar.sync 0;
ld.shared.f32 %f7, [%r5];
ld.shared.f32 %f8, [%r7];
mul.f32 %f9, %f8, %f7;
st.shared.f32 [%r7], %f9;
bar.sync 0;
mov.f32 %f10, 0f41800000;
lg2.approx.f32 %f1, %f10;
setp.ltu.f32	%p3, %f1, 0f3F800000;
@%p3 bra BB0_7;

mov.f32 %f12, 0f40000000;
lg2.approx.f32 %f2, %f12;
mov.u32 %r36, 1;
mov.f32 %f20, 0f3F800000;

BB0_4:
mul.f32 %f13, %f20, %f2;
ex2.approx.f32 %f14, %f13;
cvt.rzi.s32.f32	%r9, %f14;
rem.s32 %r22, %r2, %r9;
setp.ne.s32	%p4, %r22, 0;
@%p4 bra BB0_6;

ld.shared.f32 %f15, [%r7];
shr.u32 %r23, %r9, 31;
add.s32 %r24, %r9, %r23;
shr.u32 %r25, %r24, 1;
add.s32 %r26, %r25, %r2;
shl.b32 %r27, %r26, 6;
add.s32 %r29, %r18, %r27;
add.s32 %r31, %r29, %r20;
ld.shared.f32 %f16, [%r31];
add.f32 %f17, %f15, %f16;
st.shared.f32 [%r7], %f17;

BB0_6:
bar.sync 0;
add.s32 %r36, %r36, 1;
cvt.rn.f32.s32	%f20, %r36;
setp.le.f32	%p5, %f20, %f1;
@%p5 bra BB0_4;

BB0_7:
setp.eq.s32	%p1, %r4, 0;
ld.shared.f32 %f18, [%r7];
st.global.f32 [%rd2+8], %f18;
bar.sync 0;
@!%p1 bra BB0_9;
bra.uni BB0_8;

BB0_8:
cvta.to.global.u64 %rd10, %rd5;
add.s32 %r34, %r18, %r13;
ld.shared.f32 %f19, [%r34];
mad.lo.s32 %r35, %r1, %r11, %r2;
mul.wide.s32 %rd11, %r35, 4;
add.s64 %rd12, %rd10, %rd11;
st.global.f32 [%rd12], %f19;

BB0_9:
ret;
}


.visible .entry _Z24bpnn_adjust_weights_cudaPfiS_iS_S_(
.param .u64 _Z24bpnn_adjust_weights_cudaPfiS_iS_S__param_0,
.param .u32 _Z24bpnn_adjust_weights_cudaPfiS_iS_S__param_1,
.param .u64 _Z24bpnn_adjust_weights_cudaPfiS_iS_S__param_2,
.param .u32 _Z24bpnn_adjust_weights_cudaPfiS_iS_S__param_3,
.param .u64 _Z24bpnn_adjust_weights_cudaPfiS_iS_S__param_4,
.param .u64 _Z24bpnn_adjust_weights_cudaPfiS_iS_S__param_5
)
{
.reg .pred %p<2>;
.reg .f32 %f<17>;
.reg .b32 %r<12>;
.reg .f64 %fd<25>;
.reg .b64 %rd<19>;


ld.param.u64 %rd4, [_Z24bpnn_adjust_weights_cudaPfiS_iS_S__param_0];
ld.param.u32 %r4, [_Z24bpnn_adjust_weights_cudaPfiS_iS_S__param_1];
ld.param.u64 %rd5, [_Z24bpnn_adjust_weights_cudaPfiS_iS_S__param_2];
ld.param.u64 %rd6, [_Z24bpnn_adjust_weights_cudaPfiS_iS_S__param_4];
ld.param.u64 %rd7, [_Z24bpnn_adjust_weights_cudaPfiS_iS_S__param_5];
cvta.to.global.u64 %rd1, %rd6;
mov.u32 %r1, %ctaid.y;
shl.b32 %r5, %r1, 4;
mov.u32 %r2, %tid.y;
add.s32 %r6, %r2, %r5;
add.s32 %r7, %r4, 1;
mov.u32 %r3, %tid.x;
add.s32 %r8, %r4, %r3;
mad.lo.s32 %r9, %r6, %r7, %r8;
cvta.to.global.u64 %rd8, %rd4;
mul.wide.s32 %rd9, %r3, 4;
add.s64 %rd2, %rd8, %rd9;
ld.global.f32 %f1, [%rd2+4];
cvt.f64.f32	%fd1, %f1;
mul.f64 %fd2, %fd1, 0d3FD3333333333333;
cvta.to.global.u64 %rd10, %rd5;
mul.wide.s32 %rd11, %r6, 4;
add.s64 %rd12, %rd10, %rd11;
ld.global.f32 %f2, [%rd12+4];
cvt.f64.f32	%fd3, %f2;
cvta.to.global.u64 %rd3, %rd7;
mul.wide.s32 %rd13, %r9, 4;
add.s64 %rd14, %rd3, %rd13;
ld.global.f32 %f3, [%rd14+8];
cvt.f64.f32	%fd4, %f3;
mul.f64 %fd5, %fd4, 0d3FD3333333333333;
fma.rn.f64 %fd6, %fd2, %fd3, %fd5;
add.s64 %rd15, %rd1, %rd13;
ld.global.f32 %f4, [%rd15+8];
cvt.f64.f32	%fd7, %f4;
add.f64 %fd8, %fd7, %fd6;
cvt.rn.f32.f64	%f5, %fd8;
st.global.f32 [%rd15+8], %f5;
ld.global.f32 %f6, [%rd2+4];
cvt.f64.f32	%fd9, %f6;
mul.f64 %fd10, %fd9, 0d3FD3333333333333;
ld.global.f32 %f7, [%rd12+4];
cvt.f64.f32	%fd11, %f7;
ld.global.f32 %f8, [%rd14+8];
cvt.f64.f32	%fd12, %f8;
mul.f64 %fd13, %fd12, 0d3FD3333333333333;
fma.rn.f64 %fd14, %fd10, %fd11, %fd13;
cvt.rn.f32.f64	%f9, %fd14;
st.global.f32 [%rd14+8], %f9;
bar.sync 0;
or.b32 %r10, %r2, %r1;
setp.ne.s32	%p1, %r10, 0;
@%p1 bra BB1_2;

add.s32 %r11, %r3, 1;
ld.global.f32 %f10, [%rd2+4];
cvt.f64.f32	%fd15, %f10;
mul.wide.s32 %rd16, %r11, 4;
add.s64 %rd17, %rd3, %rd16;
ld.global.f32 %f11, [%rd17];
cvt.f64.f32	%fd16, %f11;
mul.f64 %fd17, %fd16, 0d3FD3333333333333;
fma.rn.f64 %fd18, %fd15, 0d3FD3333333333333, %fd17;
add.s64 %rd18, %rd1, %rd16;
ld.global.f32 %f12, [%rd18];
cvt.f64.f32	%fd19, %f12;
add.f64 %fd20, %fd19, %fd18;
cvt.rn.f32.f64	%f13, %fd20;
st.global.f32 [%rd18], %f13;
ld.global.f32 %f14, [%rd2+4];
cvt.f64.f32	%fd21, %f14;
ld.global.f32 %f15, [%rd17];
cvt.f64.f32	%fd22, %f15;
mul.f64 %fd23, %fd22, 0d3FD3333333333333;
fma.rn.f64 %fd24, %fd21, 0d3FD3333333333333, %fd23;
cvt.rn.f32.f64	%f16, %fd24;
st.global.f32 [%rd17], %f16;

BB1_2:
ret;
}




// ===== COMPILED SASS (sm_100) =====

	.target	sm_100

	.elftype	@"ET_EXEC"


//--------------------- .note.nv.tkinfo           --------------------------
	.section	.note.nv.tkinfo,"",@"SHT_NOTE"
	.sectionflags	@"SHF_NOTE_NV_TKINFO"
	.tkinfo
        /*0018*/ 	.word	0x00000002
        /*0030*/ 	.string	""
        /*0030*/ 	.string	"ptxas"
        /*0030*/ 	.string	"Cuda compilation tools, release 13.0, V13.0.88"
        /*0030*/ 	.string	"Build cuda_13.0.r13.0/compiler.36424714_0"
        /*0030*/ 	.string	"-arch sm_100 "



//--------------------- .note.nv.cuinfo           --------------------------
	.section	.note.nv.cuinfo,"",@"SHT_NOTE"
	.sectionflags	@"SHF_NOTE_NV_CUINFO"
        /*0018*/ 	.short	0x0002
        /*001a*/ 	.short	0x003c
        /*001c*/ 	.short	0x0082
	.zero		2


//--------------------- .nv.info                  --------------------------
	.section	.nv.info,"",@"SHT_CUDA_INFO"
	.align	4


	//----- nvinfo : EIATTR_REGCOUNT
	.align		4
        /*0000*/ 	.byte	0x04, 0x2f
        /*0002*/ 	.short	(.L_1 - .L_0)
	.align		4
.L_0:
        /*0004*/ 	.word	index@(_Z22bpnn_layerforward_CUDAPfS_S_S_ii)
        /*0008*/ 	.word	0x00000014


	//----- nvinfo : EIATTR_FRAME_SIZE
	.align		4
.L_1:
        /*000c*/ 	.byte	0x04, 0x11
        /*000e*/ 	.short	(.L_3 - .L_2)
	.align		4
.L_2:
        /*0010*/ 	.word	index@(_Z22bpnn_layerforward_CUDAPfS_S_S_ii)
        /*0014*/ 	.word	0x00000000


	//----- nvinfo : EIATTR_REGCOUNT
	.align		4
.L_3:
        /*0018*/ 	.byte	0x04, 0x2f
        /*001a*/ 	.short	(.L_5 - .L_4)
	.align		4
.L_4:
        /*001c*/ 	.word	index@(_Z24bpnn_adjust_weights_cudaPfiS_iS_S_)
        /*0020*/ 	.word	0x0000001e


	//----- nvinfo : EIATTR_FRAME_SIZE
	.align		4
.L_5:
        /*0024*/ 	.byte	0x04, 0x11
        /*0026*/ 	.short	(.L_7 - .L_6)
	.align		4
.L_6:
        /*0028*/ 	.word	index@(_Z24bpnn_adjust_weights_cudaPfiS_iS_S_)
        /*002c*/ 	.word	0x00000000


	//----- nvinfo : EIATTR_MIN_STACK_SIZE
	.align		4
.L_7:
        /*0030*/ 	.byte	0x04, 0x12
        /*0032*/ 	.short	(.L_9 - .L_8)
	.align		4
.L_8:
        /*0034*/ 	.word	index@(_Z24bpnn_adjust_weights_cudaPfiS_iS_S_)
        /*0038*/ 	.word	0x00000000


	//----- nvinfo : EIATTR_MIN_STACK_SIZE
	.align		4
.L_9:
        /*003c*/ 	.byte	0x04, 0x12
        /*003e*/ 	.short	(.L_11 - .L_10)
	.align		4
.L_10:
        /*0040*/ 	.word	index@(_Z22bpnn_layerforward_CUDAPfS_S_S_ii)
        /*0044*/ 	.word	0x00000000
.L_11:


//--------------------- .nv.compat                --------------------------
	.section	.nv.compat,"",@"SHT_CUDA_COMPAT_INFO"
	.align	4
        /*0000*/ 	.byte	0x02, 0x09, 0x00, 0x00, 0x02, 0x02, 0x01, 0x00, 0x02, 0x05, 0x05, 0x00, 0x03, 0x07, 0x01, 0x01
        /*0010*/ 	.byte	0x02, 0x03, 0x00, 0x00, 0x02, 0x06, 0x01, 0x00, 0x04, 0x0b, 0x08, 0x00, 0x01, 0x00, 0x00, 0x00
        /*0020*/ 	.byte	0x00, 0x00, 0x00, 0x00


//--------------------- .nv.info._Z24bpnn_adjust_weights_cudaPfiS_iS_S_ --------------------------
	.section	.nv.info._Z24bpnn_adjust_weights_cudaPfiS_iS_S_,"",@"SHT_CUDA_INFO"
	.sectionflags	@""
	.align	4


	//----- nvinfo : EIATTR_CUDA_API_VERSION
	.align		4
        /*0000*/ 	.byte	0x04, 0x37
        /*0002*/ 	.short	(.L_13 - .L_12)
.L_12:
        /*0004*/ 	.word	0x00000082


	//----- nvinfo : EIATTR_KPARAM_INFO
	.align		4
.L_13:
        /*0008*/ 	.byte	0x04, 0x17
        /*000a*/ 	.short	(.L_15 - .L_14)
.L_14:
        /*000c*/ 	.word	0x00000000
        /*0010*/ 	.short	0x0005
        /*0012*/ 	.short	0x0028
        /*0014*/ 	.byte	0x00, 0xf0, 0x21, 0x00


	//----- nvinfo : EIATTR_KPARAM_INFO
	.align		4
.L_15:
        /*0018*/ 	.byte	0x04, 0x17
        /*001a*/ 	.short	(.L_17 - .L_16)
.L_16:
        /*001c*/ 	.word	0x00000000
        /*0020*/ 	.short	0x0004
        /*0022*/ 	.short	0x0020
        /*0024*/ 	.byte	0x00, 0xf0, 0x21, 0x00


	//----- nvinfo : EIATTR_KPARAM_INFO
	.align		4
.L_17:
        /*0028*/ 	.byte	0x04, 0x17
        /*002a*/ 	.short	(.L_19 - .L_18)
.L_18:
        /*002c*/ 	.word	0x00000000
        /*0030*/ 	.short	0x0003
        /*0032*/ 	.short	0x0018
        /*0034*/ 	.byte	0x00, 0xf0, 0x11, 0x00


	//----- nvinfo : EIATTR_KPARAM_INFO
	.align		4
.L_19:
        /*0038*/ 	.byte	0x04, 0x17
        /*003a*/ 	.short	(.L_21 - .L_20)
.L_20:
        /*003c*/ 	.word	0x00000000
        /*0040*/ 	.short	0x0002
        /*0042*/ 	.short	0x0010
        /*0044*/ 	.byte	0x00, 0xf0, 0x21, 0x00


	//----- nvinfo : EIATTR_KPARAM_INFO
	.align		4
.L_21:
        /*0048*/ 	.byte	0x04, 0x17
        /*004a*/ 	.short	(.L_23 - .L_22)
.L_22:
        /*004c*/ 	.word	0x00000000
        /*0050*/ 	.short	0x0001
        /*0052*/ 	.short	0x0008
        /*0054*/ 	.byte	0x00, 0xf0, 0x11, 0x00


	//----- nvinfo : EIATTR_KPARAM_INFO
	.align		4
.L_23:
        /*0058*/ 	.byte	0x04, 0x17
        /*005a*/ 	.short	(.L_25 - .L_24)
.L_24:
        /*005c*/ 	.word	0x00000000
        /*0060*/ 	.short	0x0000
        /*0062*/ 	.short	0x0000
        /*0064*/ 	.byte	0x00, 0xf0, 0x21, 0x00


	//----- nvinfo : EIATTR_SPARSE_MMA_MASK
	.align		4
.L_25:
        /*0068*/ 	.byte	0x03, 0x50
        /*006a*/ 	.short	0x0000


	//----- nvinfo : EIATTR_MAXREG_COUNT
	.align		4
        /*006c*/ 	.byte	0x03, 0x1b
        /*006e*/ 	.short	0x00ff


	//----- nvinfo : EIATTR_NUM_BARRIERS
	.align		4
        /*0070*/ 	.byte	0x02, 0x4c
        /*0072*/ 	.byte	0x01
	.zero		1


	//----- nvinfo : EIATTR_MERCURY_ISA_VERSION
	.align		4
        /*0074*/ 	.byte	0x03, 0x5f
        /*0076*/ 	.short	0x0101


	//----- nvinfo : EIATTR_VRC_CTA_INIT_COUNT
	.align		4
        /*0078*/ 	.byte	0x02, 0x4a
	.zero		1
	.zero		1


	//----- nvinfo : EIATTR_EXIT_INSTR_OFFSETS
	.align		4
        /*007c*/ 	.byte	0x04, 0x1c
        /*007e*/ 	.short	(.L_27 - .L_26)


	//   ....[0]....
.L_26:
        /*0080*/ 	.word	0x000002f0


	//   ....[1]....
        /*0084*/ 	.word	0x00000460


	//----- nvinfo : EIATTR_CBANK_PARAM_SIZE
	.align		4
.L_27:
        /*0088*/ 	.byte	0x03, 0x19
        /*008a*/ 	.short	0x0030


	//----- nvinfo : EIATTR_PARAM_CBANK
	.align		4
        /*008c*/ 	.byte	0x04, 0x0a
        /*008e*/ 	.short	(.L_29 - .L_28)
	.align		4
.L_28:
        /*0090*/ 	.word	index@(.nv.constant0._Z24bpnn_adjust_weights_cudaPfiS_iS_S_)
        /*0094*/ 	.short	0x0380
        /*0096*/ 	.short	0x0030


	//----- nvinfo : EIATTR_SW_WAR
	.align		4
.L_29:
        /*0098*/ 	.byte	0x04, 0x36
        /*009a*/ 	.short	(.L_31 - .L_30)
.L_30:
        /*009c*/ 	.word	0x00000008
.L_31:


//--------------------- .nv.info._Z22bpnn_layerforward_CUDAPfS_S_S_ii --------------------------
	.section	.nv.info._Z22bpnn_layerforward_CUDAPfS_S_S_ii,"",@"SHT_CUDA_INFO"
	.sectionflags	@""
	.align	4


	//----- nvinfo : EIATTR_CUDA_API_VERSION
	.align		4
        /*0000*/ 	.byte	0x04, 0x37
        /*0002*/ 	.short	(.L_33 - .L_32)
.L_32:
        /*0004*/ 	.word	0x00000082


	//----- nvinfo : EIATTR_KPARAM_INFO
	.align		4
.L_33:
        /*0008*/ 	.byte	0x04, 0x17
        /*000a*/ 	.short	(.L_35 - .L_34)
.L_34:
        /*000c*/ 	.word	0x00000000
        /*0010*/ 	.short	0x0005
        /*0012*/ 	.short	0x0024
        /*0014*/ 	.byte	0x00, 0xf0, 0x11, 0x00


	//----- nvinfo : EIATTR_KPARAM_INFO
	.align		4
.L_35:
        /*0018*/ 	.byte	0x04, 0x17
        /*001a*/ 	.short	(.L_37 - .L_36)
.L_36:
        /*001c*/ 	.word	0x00000000
        /*0020*/ 	.short	0x0004
        /*0022*/ 	.short	0x0020
        /*0024*/ 	.byte	0x00, 0xf0, 0x11, 0x00


	//----- nvinfo : EIATTR_KPARAM_INFO
	.align		4
.L_37:
        /*0028*/ 	.byte	0x04, 0x17
        /*002a*/ 	.short	(.L_39 - .L_38)
.L_38:
        /*002c*/ 	.word	0x00000000
        /*0030*/ 	.short	0x0003
        /*0032*/ 	.short	0x0018
        /*0034*/ 	.byte	0x00, 0xf0, 0x21, 0x00


	//----- nvinfo : EIATTR_KPARAM_INFO
	.align		4
.L_39:
        /*0038*/ 	.byte	0x04, 0x17
        /*003a*/ 	.short	(.L_41 - .L_40)
.L_40:
        /*003c*/ 	.word	0x00000000
        /*0040*/ 	.short	0x0002
        /*0042*/ 	.short	0x0010
        /*0044*/ 	.byte	0x00, 0xf0, 0x21, 0x00


	//----- nvinfo : EIATTR_KPARAM_INFO
	.align		4
.L_41:
        /*0048*/ 	.byte	0x04, 0x17
        /*004a*/ 	.short	(.L_43 - .L_42)
.L_42:
        /*004c*/ 	.word	0x00000000
        /*0050*/ 	.short	0x0001
        /*0052*/ 	.short	0x0008
        /*0054*/ 	.byte	0x00, 0xf0, 0x21, 0x00


	//----- nvinfo : EIATTR_KPARAM_INFO
	.align		4
.L_43:
        /*0058*/ 	.byte	0x04, 0x17
        /*005a*/ 	.short	(.L_45 - .L_44)
.L_44:
        /*005c*/ 	.word	0x00000000
        /*0060*/ 	.short	0x0000
        /*0062*/ 	.short	0x0000
        /*0064*/ 	.byte	0x00, 0xf0, 0x21, 0x00


	//----- nvinfo : EIATTR_SPARSE_MMA_MASK
	.align		4
.L_45:
        /*0068*/ 	.byte	0x03, 0x50
        /*006a*/ 	.short	0x0000


	//----- nvinfo : EIATTR_MAXREG_COUNT
	.align		4
        /*006c*/ 	.byte	0x03, 0x1b
        /*006e*/ 	.short	0x00ff


	//----- nvinfo : EIATTR_NUM_BARRIERS
	.align		4
        /*0070*/ 	.byte	0x02, 0x4c
        /*0072*/ 	.byte	0x01
	.zero		1


	//----- nvinfo : EIATTR_MERCURY_ISA_VERSION
	.align		4
        /*0074*/ 	.byte	0x03, 0x5f
        /*0076*/ 	.short	0x0101


	//----- nvinfo : EIATTR_VRC_CTA_INIT_COUNT
	.align		4
        /*0078*/ 	.byte	0x02, 0x4a
	.zero		1
	.zero		1


	//----- nvinfo : EIATTR_EXIT_INSTR_OFFSETS
	.align		4
        /*007c*/ 	.byte	0x04, 0x1c
        /*007e*/ 	.short	(.L_47 - .L_46)


	//   ....[0]....
.L_46:
        /*0080*/ 	.word	0x00000800


	//   ....[1]....
        /*0084*/ 	.word	0x00000870


	//----- nvinfo : EIATTR_CBANK_PARAM_SIZE
	.align		4
.L_47:
        /*0088*/ 	.byte	0x03, 0x19
        /*008a*/ 	.short	0x0028


	//----- nvinfo : EIATTR_PARAM_CBANK
	.align		4
        /*008c*/ 	.byte	0x04, 0x0a
        /*008e*/ 	.short	(.L_49 - .L_48)
	.align		4
.L_48:
        /*0090*/ 	.word	index@(.nv.constant0._Z22bpnn_layerforward_CUDAPfS_S_S_ii)
        /*0094*/ 	.short	0x0380
        /*0096*/ 	.short	0x0028


	//----- nvinfo : EIATTR_SW_WAR
	.align		4
.L_49:
        /*0098*/ 	.byte	0x04, 0x36
        /*009a*/ 	.short	(.L_51 - .L_50)
.L_50:
        /*009c*/ 	.word	0x00000008
.L_51:


//--------------------- .nv.callgraph             --------------------------
	.section	.nv.callgraph,"",@"SHT_CUDA_CALLGRAPH"
	.align	4
	.sectionentsize	8
	.align		4
        /*0000*/ 	.word	0x00000000
	.align		4
        /*0004*/ 	.word	0xffffffff
	.align		4
        /*0008*/ 	.word	0x00000000
	.align		4
        /*000c*/ 	.word	0xfffffffe
	.align		4
        /*0010*/ 	.word	0x00000000
	.align		4
        /*0014*/ 	.word	0xfffffffd
	.align		4
        /*0018*/ 	.word	0x00000000
	.align		4
        /*001c*/ 	.word	0xfffffffc


//--------------------- .text._Z24bpnn_adjust_weights_cudaPfiS_iS_S_ --------------------------
	.section	.text._Z24bpnn_adjust_weights_cudaPfiS_iS_S_,"ax",@progbits
	.align	128
        .global         _Z24bpnn_adjust_weights_cudaPfiS_iS_S_
        .type           _Z24bpnn_adjust_weights_cudaPfiS_iS_S_,@function
        .size           _Z24bpnn_adjust_weights_cudaPfiS_iS_S_,(.L_x_2 - _Z24bpnn_adjust_weights_cudaPfiS_iS_S_)
        .other          _Z24bpnn_adjust_weights_cudaPfiS_iS_S_,@"STO_CUDA_ENTRY STV_DEFAULT"
_Z24bpnn_adjust_weights_cudaPfiS_iS_S_:
.text._Z24bpnn_adjust_weights_cudaPfiS_iS_S_:
[----:B------:R-:W-:Y:S01]  /*0000*/  LDC R1, c[0x0][0x37c] ;  /* 0x0000df00ff017b82 */ /* 0x000fe20000000800 */
[----:B------:R-:W0:Y:S01]  /*0010*/  S2R R16, SR_CTAID.Y ;  /* 0x0000000000107919 */ /* 0x000e220000002600 */
[----:B------:R-:W1:Y:S06]  /*0020*/  LDCU UR5, c[0x0][0x388] ;  /* 0x00007100ff0577ac */ /* 0x000e6c0008000800 */
[----:B------:R-:W2:Y:S01]  /*0030*/  LDC.64 R4, c[0x0][0x380] ;  /* 0x0000e000ff047b82 */ /* 0x000ea20000000a00 */
[----:B------:R-:W0:Y:S01]  /*0040*/  S2R R17, SR_TID.Y ;  /* 0x0000000000117919 */ /* 0x000e220000002200 */
[----:B------:R-:W3:Y:S01]  /*0050*/  LDCU.64 UR6, c[0x0][0x358] ;  /* 0x00006b00ff0677ac */ /* 0x000ee20008000a00 */
[----:B------:R-:W4:Y:S05]  /*0060*/  S2R R0, SR_TID.X ;  /* 0x0000000000007919 */ /* 0x000f2a0000002100 */
[----:B------:R-:W5:Y:S08]  /*0070*/  LDC.64 R6, c[0x0][0x3a8] ;  /* 0x0000ea00ff067b82 */ /* 0x000f700000000a00 */
[----:B------:R-:W5:Y:S01]  /*0080*/  LDC.64 R10, c[0x0][0x390] ;  /* 0x0000e400ff0a7b82 */ /* 0x000f620000000a00 */
[----:B-1----:R-:W-:-:S07]  /*0090*/  UIADD3 UR4, UPT, UPT, UR5, 0x1, URZ ;  /* 0x0000000105047890 */ /* 0x002fce000fffe0ff */
[----:B------:R-:W1:Y:S01]  /*00a0*/  LDC.64 R2, c[0x0][0x3a0] ;  /* 0x0000e800ff027b82 */ /* 0x000e620000000a00 */
[----:B0-----:R-:W-:Y:S02]  /*00b0*/  LEA R13, R16, R17, 0x4 ;  /* 0x00000011100d7211 */ /* 0x001fe400078e20ff */
[C---:B----4-:R-:W-:Y:S01]  /*00c0*/  IADD3 R8, PT, PT, R0.reuse, UR5, RZ ;  /* 0x0000000500087c10 */ /* 0x050fe2000fffe0ff */
[----:B--2---:R-:W-:-:S04]  /*00d0*/  IMAD.WIDE R4, R0, 0x4, R4 ;  /* 0x0000000400047825 */ /* 0x004fc800078e0204 */
[----:B------:R-:W-:Y:S01]  /*00e0*/  IMAD R15, R13, UR4, R8 ;  /* 0x000000040d0f7c24 */ /* 0x000fe2000f8e0208 */
[----:B---3--:R-:W2:Y:S03]  /*00f0*/  LDG.E R24, desc[UR6][R4.64+0x4] ;  /* 0x0000040604187981 */ /* 0x008ea6000c1e1900 */
[----:B-----5:R-:W-:-:S05]  /*0100*/  IMAD.WIDE R8, R15, 0x4, R6 ;  /* 0x000000040f087825 */ /* 0x020fca00078e0206 */
[----:B------:R-:W3:Y:S01]  /*0110*/  LDG.E R26, desc[UR6][R8.64+0x8] ;  /* 0x00000806081a7981 */ /* 0x000ee2000c1e1900 */
[----:B------:R-:W-:-:S05]  /*0120*/  IMAD.WIDE R10, R13, 0x4, R10 ;  /* 0x000000040d0a7825 */ /* 0x000fca00078e020a */
[----:B------:R-:W4:Y:S01]  /*0130*/  LDG.E R25, desc[UR6][R10.64+0x4] ;  /* 0x000004060a197981 */ /* 0x000f22000c1e1900 */
[----:B-1----:R-:W-:-:S05]  /*0140*/  IMAD.WIDE R12, R15, 0x4, R2 ;  /* 0x000000040f0c7825 */ /* 0x002fca00078e0202 */
[----:B------:R-:W5:Y:S01]  /*0150*/  LDG.E R27, desc[UR6][R12.64+0x8] ;  /* 0x000008060c1b7981 */ /* 0x000f62000c1e1900 */
[----:B------:R-:W-:Y:S01]  /*0160*/  UMOV UR4, 0x33333333 ;  /* 0x3333333300047882 */ /* 0x000fe20000000000 */
[----:B------:R-:W-:Y:S01]  /*0170*/  UMOV UR5, 0x3fd33333 ;  /* 0x3fd3333300057882 */ /* 0x000fe20000000000 */
[----:B--2---:R-:W0:Y:S08]  /*0180*/  F2F.F64.F32 R18, R24 ;  /* 0x0000001800127310 */ /* 0x004e300000201800 */
[----:B---3--:R-:W1:Y:S08]  /*0190*/  F2F.F64.F32 R20, R26 ;  /* 0x0000001a00147310 */ /* 0x008e700000201800 */
[----:B----4-:R-:W2:Y:S01]  /*01a0*/  F2F.F64.F32 R14, R25 ;  /* 0x00000019000e7310 */ /* 0x010ea20000201800 */
[----:B0-----:R-:W-:-:S02]  /*01b0*/  DMUL R18, R18, UR4 ;  /* 0x0000000412127c28 */ /* 0x001fc40008000000 */
[----:B-1----:R-:W-:-:S05]  /*01c0*/  DMUL R20, R20, UR4 ;  /* 0x0000000414147c28 */ /* 0x002fca0008000000 */
[----:B-----5:R-:W0:Y:S03]  /*01d0*/  F2F.F64.F32 R22, R27 ;  /* 0x0000001b00167310 */ /* 0x020e260000201800 */
[----:B--2---:R-:W-:-:S08]  /*01e0*/  DFMA R14, R18, R14, R20 ;  /* 0x0000000e120e722b */ /* 0x004fd00000000014 */
[----:B0-----:R-:W-:-:S10]  /*01f0*/  DADD R14, R14, R22 ;  /* 0x000000000e0e7229 */ /* 0x001fd40000000016 */
[----:B------:R-:W0:Y:S02]  /*0200*/  F2F.F32.F64 R15, R14 ;  /* 0x0000000e000f7310 */ /* 0x000e240000301000 */
[----:B0-----:R0:W-:Y:S04]  /*0210*/  STG.E desc[UR6][R12.64+0x8], R15 ;  /* 0x0000080f0c007986 */ /* 0x0011e8000c101906 */
[----:B------:R-:W2:Y:S04]  /*0220*/  LDG.E R24, desc[UR6][R4.64+0x4] ;  /* 0x0000040604187981 */ /* 0x000ea8000c1e1900 */
[----:B------:R-:W3:Y:S04]  /*0230*/  LDG.E R26, desc[UR6][R8.64+0x8] ;  /* 0x00000806081a7981 */ /* 0x000ee8000c1e1900 */
[----:B------:R-:W4:Y:S01]  /*0240*/  LDG.E R20, desc[UR6][R10.64+0x4] ;  /* 0x000004060a147981 */ /* 0x000f22000c1e1900 */
[----:B------:R-:W-:Y:S01]  /*0250*/  LOP3.LUT P0, RZ, R17, R16, RZ, 0xfc, !PT ;  /* 0x0000001011ff7212 */ /* 0x000fe2000780fcff */
[----:B--2---:R-:W1:Y:S08]  /*0260*/  F2F.F64.F32 R18, R24 ;  /* 0x0000001800127310 */ /* 0x004e700000201800 */
[----:B---3--:R-:W2:Y:S08]  /*0270*/  F2F.F64.F32 R22, R26 ;  /* 0x0000001a00167310 */ /* 0x008eb00000201800 */
[----:B----4-:R-:W3:Y:S01]  /*0280*/  F2F.F64.F32 R20, R20 ;  /* 0x0000001400147310 */ /* 0x010ee20000201800 */
[----:B-1----:R-:W-:-:S02]  /*0290*/  DMUL R18, R18, UR4 ;  /* 0x0000000412127c28 */ /* 0x002fc40008000000 */
[----:B--2---:R-:W-:-:S08]  /*02a0*/  DMUL R22, R22, UR4 ;  /* 0x0000000416167c28 */ /* 0x004fd00008000000 */
[----:B---3--:R-:W-:-:S10]  /*02b0*/  DFMA R18, R18, R20, R22 ;  /* 0x000000141212722b */ /* 0x008fd40000000016 */
[----:B------:R-:W1:Y:S02]  /*02c0*/  F2F.F32.F64 R19, R18 ;  /* 0x0000001200137310 */ /* 0x000e640000301000 */
[----:B-1----:R0:W-:Y:S01]  /*02d0*/  STG.E desc[UR6][R8.64+0x8], R19 ;  /* 0x0000081308007986 */ /* 0x0021e2000c101906 */
[----:B------:R-:W-:Y:S06]  /*02e0*/  BAR.SYNC.DEFER_BLOCKING 0x0 ;  /* 0x0000000000007b1d */ /* 0x000fec0000010000 */
[----:B------:R-:W-:Y:S05]  /*02f0*/  @P0 EXIT ;  /* 0x000000000000094d */ /* 0x000fea0003800000 */
[----:B------:R-:W-:Y:S02]  /*0300*/  IADD3 R11, PT, PT, R0, 0x1, RZ ;  /* 0x00000001000b7810 */ /* 0x000fe40007ffe0ff */
[----:B------:R-:W2:Y:S03]  /*0310*/  LDG.E R0, desc[UR6][R4.64+0x4] ;  /* 0x0000040604007981 */ /* 0x000ea6000c1e1900 */
[----:B------:R-:W-:-:S05]  /*0320*/  IMAD.WIDE R6, R11, 0x4, R6 ;  /* 0x000000040b067825 */ /* 0x000fca00078e0206 */
[----:B------:R-:W3:Y:S01]  /*0330*/  LDG.E R14, desc[UR6][R6.64] ;  /* 0x00000006060e7981 */ /* 0x000ee2000c1e1900 */
[----:B------:R-:W-:-:S05]  /*0340*/  IMAD.WIDE R10, R11, 0x4, R2 ;  /* 0x000000040b0a7825 */ /* 0x000fca00078e0202 */
[----:B0-----:R-:W4:Y:S01]  /*0350*/  LDG.E R15, desc[UR6][R10.64] ;  /* 0x000000060a0f7981 */ /* 0x001f22000c1e1900 */
[----:B--2---:R-:W-:Y:S08]  /*0360*/  F2F.F64.F32 R2, R0 ;  /* 0x0000000000027310 */ /* 0x004ff00000201800 */
[----:B---3--:R-:W0:Y:S08]  /*0370*/  F2F.F64.F32 R8, R14 ;  /* 0x0000000e00087310 */ /* 0x008e300000201800 */
[----:B----4-:R-:W1:Y:S01]  /*0380*/  F2F.F64.F32 R12, R15 ;  /* 0x0000000f000c7310 */ /* 0x010e620000201800 */
[----:B0-----:R-:W-:-:S08]  /*0390*/  DMUL R8, R8, UR4 ;  /* 0x0000000408087c28 */ /* 0x001fd00008000000 */
[----:B------:R-:W-:-:S08]  /*03a0*/  DFMA R2, R2, UR4, R8 ;  /* 0x0000000402027c2b */ /* 0x000fd00008000008 */
[----:B-1----:R-:W-:-:S10]  /*03b0*/  DADD R2, R2, R12 ;  /* 0x0000000002027229 */ /* 0x002fd4000000000c */
[----:B------:R-:W0:Y:S02]  /*03c0*/  F2F.F32.F64 R3, R2 ;  /* 0x0000000200037310 */ /* 0x000e240000301000 */
[----:B0-----:R-:W-:Y:S04]  /*03d0*/  STG.E desc[UR6][R10.64], R3 ;  /* 0x000000030a007986 */ /* 0x001fe8000c101906 */
[----:B------:R-:W2:Y:S04]  /*03e0*/  LDG.E R16, desc[UR6][R6.64] ;  /* 0x0000000606107981 */ /* 0x000ea8000c1e1900 */
[----:B------:R-:W3:Y:S01]  /*03f0*/  LDG.E R4, desc[UR6][R4.64+0x4] ;  /* 0x0000040604047981 */ /* 0x000ee2000c1e1900 */
[----:B--2---:R-:W0:Y:S08]  /*0400*/  F2F.F64.F32 R12, R16 ;  /* 0x00000010000c7310 */ /* 0x004e300000201800 */
[----:B---3--:R-:W1:Y:S01]  /*0410*/  F2F.F64.F32 R8, R4 ;  /* 0x0000000400087310 */ /* 0x008e620000201800 */
[----:B0-----:R-:W-:-:S08]  /*0420*/  DMUL R12, R12, UR4 ;  /* 0x000000040c0c7c28 */ /* 0x001fd00008000000 */
[----:B-1----:R-:W-:-:S10]  /*0430*/  DFMA R8, R8, UR4, R12 ;  /* 0x0000000408087c2b */ /* 0x002fd4000800000c */
[----:B------:R-:W0:Y:S02]  /*0440*/  F2F.F32.F64 R9, R8 ;  /* 0x0000000800097310 */ /* 0x000e240000301000 */
[----:B0-----:R-:W-:Y:S01]  /*0450*/  STG.E desc[UR6][R6.64], R9 ;  /* 0x0000000906007986 */ /* 0x001fe2000c101906 */
[----:B------:R-:W-:Y:S05]  /*0460*/  EXIT ;  /* 0x000000000000794d */ /* 0x000fea0003800000 */
.L_x_0:
[----:B------:R-:W-:-:S00]  /*0470*/  BRA `(.L_x_0) ;  /* 0xfffffffc00fc7947 */ /* 0x000fc0000383ffff */
[----:B------:R-:W-:-:S00]  /*0480*/  NOP ;  /* 0x0000000000007918 */ /* 0x000fc00000000000 */
[----:B------:R-:W-:-:S00]  /*0490*/  NOP ;  /* 0x0000000000007918 */ /* 0x000fc00000000000 */
[----:B------:R-:W-:-:S00]  /*04a0*/  NOP ;  /* 0x0000000000007918 */ /* 0x000fc00000000000 */
[----:B------:R-:W-:-:S00]  /*04b0*/  NOP ;  /* 0x0000000000007918 */ /* 0x000fc00000000000 */
[----:B------:R-:W-:-:S00]  /*04c0*/  NOP ;  /* 0x0000000000007918 */ /* 0x000fc00000000000 */
[----:B------:R-:W-:-:S00]  /*04d0*/  NOP ;  /* 0x0000000000007918 */ /* 0x000fc00000000000 */
[----:B------:R-:W-:-:S00]  /*04e0*/  NOP ;  /* 0x0000000000007918 */ /* 0x000fc00000000000 */
[----:B------:R-:W-:-:S00]  /*04f0*/  NOP ;  /* 0x0000000000007918 */ /* 0x000fc00000000000 */
.L_x_2:


//--------------------- .text._Z22bpnn_layerforward_CUDAPfS_S_S_ii --------------------------
	.section	.text._Z22bpnn_layerforward_CUDAPfS_S_S_ii,"ax",@progbits
	.align	128
        .global         _Z22bpnn_layerforward_CUDAPfS_S_S_ii
        .type           _Z22bpnn_layerforward_CUDAPfS_S_S_ii,@function
        .size           _Z22bpnn_layerforward_CUDAPfS_S_S_ii,(.L_x_3 - _Z22bpnn_layerforward_CUDAPfS_S_S_ii)
        .other          _Z22bpnn_layerforward_CUDAPfS_S_S_ii,@"STO_CUDA_ENTRY STV_DEFAULT"
_Z22bpnn_layerforward_CUDAPfS_S_S_ii:
.text._Z22bpnn_layerforward_CUDAPfS_S_S_ii:
[----:B------:R-:W-:Y:S01]  /*0000*/  LDC R1, c[0x0][0x37c] ;  /* 0x0000df00ff017b82 */ /* 0x000fe20000000800 */
[----:B------:R-:W0:Y:S01]  /*0010*/  S2R R2, SR_TID.X ;  /* 0x0000000000027919 */ /* 0x000e220000002100 */
[----:B------:R-:W1:Y:S01]  /*0020*/  LDCU.64 UR8, c[0x0][0x358] ;  /* 0x00006b00ff0877ac */ /* 0x000e620008000a00 */
[----:B------:R-:W2:Y:S01]  /*0030*/  S2R R0, SR_CTAID.Y ;  /* 0x0000000000007919 */ /* 0x000ea20000002600 */
[----:B------:R-:W2:Y:S04]  /*0040*/  S2R R3, SR_TID.Y ;  /* 0x0000000000037919 */ /* 0x000ea80000002200 */
[----:B------:R-:W3:Y:S01]  /*0050*/  S2UR UR5, SR_CgaCtaId ;  /* 0x00000000000579c3 */ /* 0x000ee20000008800 */
[----:B------:R-:W4:Y:S07]  /*0060*/  LDCU UR10, c[0x0][0x3a4] ;  /* 0x00007480ff0a77ac */ /* 0x000f2e0008000800 */
[----:B------:R-:W5:Y:S01]  /*0070*/  LDC.64 R4, c[0x0][0x390] ;  /* 0x0000e400ff047b82 */ /* 0x000f620000000a00 */
[----:B0-----:R-:W-:Y:S01]  /*0080*/  ISETP.NE.AND P0, PT, R2, RZ, PT ;  /* 0x000000ff0200720c */ /* 0x001fe20003f05270 */
[----:B--2---:R-:W-:-:S12]  /*0090*/  IMAD R9, R0, 0x10, R3 ;  /* 0x0000001000097824 */ /* 0x004fd800078e0203 */
[----:B------:R-:W0:Y:S02]  /*00a0*/  @!P0 LDC.64 R6, c[0x0][0x380] ;  /* 0x0000e000ff068b82 */ /* 0x000e240000000a00 */
[----:B0-----:R-:W-:-:S05]  /*00b0*/  @!P0 IMAD.WIDE R6, R9, 0x4, R6 ;  /* 0x0000000409068825 */ /* 0x001fca00078e0206 */
[----:B-1----:R-:W2:Y:S01]  /*00c0*/  @!P0 LDG.E R11, desc[UR8][R6.64+0x4] ;  /* 0x00000408060b8981 */ /* 0x002ea2000c1e1900 */
[----:B------:R-:W-:Y:S01]  /*00d0*/  UMOV UR4, 0x400 ;  /* 0x0000040000047882 */ /* 0x000fe20000000000 */
[----:B----4-:R-:W-:Y:S02]  /*00e0*/  UIADD3 UR7, UPT, UPT, UR10, 0x1, URZ ;  /* 0x000000010a077890 */ /* 0x010fe4000fffe0ff */
[----:B------:R-:W-:Y:S01]  /*00f0*/  VIADD R8, R2, UR10 ;  /* 0x0000000a02087c36 */ /* 0x000fe20008000000 */
[----:B---3--:R-:W-:-:S03]  /*0100*/  ULEA UR6, UR5, UR4, 0x18 ;  /* 0x0000000405067291 */ /* 0x008fc6000f8ec0ff */
[----:B------:R-:W-:-:S03]  /*0110*/  IMAD R9, R9, UR7, R8 ;  /* 0x0000000709097c24 */ /* 0x000fc6000f8e0208 */
[----:B------:R-:W-:Y:S01]  /*0120*/  LEA R10, R3, UR6, 0x2 ;  /* 0x00000006030a7c11 */ /* 0x000fe2000f8e10ff */
[----:B-----5:R-:W-:Y:S01]  /*0130*/  IMAD.WIDE R4, R9, 0x4, R4 ;  /* 0x0000000409047825 */ /* 0x020fe200078e0204 */
[----:B------:R-:W0:Y:S03]  /*0140*/  I2F.U32.RP R8, 0x2 ;  /* 0x0000000200087906 */ /* 0x000e260000209000 */
[----:B--2---:R-:W-:Y:S01]  /*0150*/  @!P0 STS [R10], R11 ;  /* 0x0000000b0a008388 */ /* 0x004fe20000000800 */
[----:B------:R-:W-:Y:S06]  /*0160*/  BAR.SYNC.DEFER_BLOCKING 0x0 ;  /* 0x0000000000007b1d */ /* 0x000fec0000010000 */
[----:B------:R-:W2:Y:S01]  /*0170*/  LDG.E R12, desc[UR8][R4.64+0x8] ;  /* 0x00000808040c7981 */ /* 0x000ea2000c1e1900 */
[----:B0-----:R-:W0:Y:S01]  /*0180*/  MUFU.RCP R8, R8 ;  /* 0x0000000800087308 */ /* 0x001e220000001000 */
[----:B------:R-:W-:Y:S01]  /*0190*/  HFMA2 R6, -RZ, RZ, 0, 0 ;  /* 0x00000000ff067431 */ /* 0x000fe200000001ff */
[----:B------:R-:W-:Y:S01]  /*01a0*/  UIADD3 UR4, UPT, UPT, UR4, 0x40, URZ ;  /* 0x0000004004047890 */ /* 0x000fe2000fffe0ff */
[----:B------:R-:W-:-:S03]  /*01b0*/  IABS R14, R3 ;  /* 0x00000003000e7213 */ /* 0x000fc60000000000 */
[----:B------:R-:W-:Y:S02]  /*01c0*/  ULEA UR4, UR5, UR4, 0x18 ;  /* 0x0000000405047291 */ /* 0x000fe4000f8ec0ff */
[----:B------:R-:W1:Y:S01]  /*01d0*/  I2F.U32.RP R13, 0x4 ;  /* 0x00000004000d7906 */ /* 0x000e620000209000 */
[----:B0-----:R-:W-:-:S07]  /*01e0*/  IADD3 R7, PT, PT, R8, 0xffffffe, RZ ;  /* 0x0ffffffe08077810 */ /* 0x001fce0007ffe0ff */
[----:B------:R-:W0:Y:S08]  /*01f0*/  F2I.FTZ.U32.TRUNC.NTZ R7, R7 ;  /* 0x0000000700077305 */ /* 0x000e30000021f000 */
[----:B-1----:R-:W1:Y:S01]  /*0200*/  MUFU.RCP R13, R13 ;  /* 0x0000000d000d7308 */ /* 0x002e620000001000 */
[----:B0-----:R-:W-:-:S04]  /*0210*/  IMAD.U32 R9, R7, -0x2, RZ ;  /* 0xfffffffe07097824 */ /* 0x001fc800078e00ff */
[----:B------:R-:W-:Y:S01]  /*0220*/  IMAD.HI.U32 R9, R7, R9, R6 ;  /* 0x0000000907097227 */ /* 0x000fe200078e0006 */
[----:B------:R-:W-:-:S03]  /*0230*/  LEA R7, R3, UR4, 0x6 ;  /* 0x0000000403077c11 */ /* 0x000fc6000f8e30ff */
[----:B------:R-:W-:Y:S01]  /*0240*/  IMAD.MOV.U32 R6, RZ, RZ, R14 ;  /* 0x000000ffff067224 */ /* 0x000fe200078e000e */
[----:B------:R-:W-:Y:S01]  /*0250*/  LEA R7, R2, R7, 0x2 ;  /* 0x0000000702077211 */ /* 0x000fe200078e10ff */
[----:B------:R-:W0:Y:S02]  /*0260*/  I2F.U32.RP R14, 0x8 ;  /* 0x00000008000e7906 */ /* 0x000e240000209000 */
[----:B------:R-:W-:-:S04]  /*0270*/  IMAD.HI.U32 R9, R9, R6, RZ ;  /* 0x0000000609097227 */ /* 0x000fc800078e00ff */
[----:B------:R-:W-:Y:S02]  /*0280*/  IMAD R8, R9, -0x2, R6 ;  /* 0xfffffffe09087824 */ /* 0x000fe400078e0206 */
[----:B-1----:R-:W-:-:S03]  /*0290*/  VIADD R9, R13, 0xffffffe ;  /* 0x0ffffffe0d097836 */ /* 0x002fc60000000000 */
[----:B------:R-:W-:-:S03]  /*02a0*/  ISETP.GE.U32.AND P0, PT, R8, 0x2, PT ;  /* 0x000000020800780c */ /* 0x000fc60003f06070 */
[----:B------:R-:W1:Y:S08]  /*02b0*/  F2I.FTZ.U32.TRUNC.NTZ R9, R9 ;  /* 0x0000000900097305 */ /* 0x000e70000021f000 */
[----:B0-----:R-:W0:Y:S02]  /*02c0*/  MUFU.RCP R14, R14 ;  /* 0x0000000e000e7308 */ /* 0x001e240000001000 */
[----:B------:R-:W-:-:S04]  /*02d0*/  @P0 IADD3 R8, PT, PT, R8, -0x2, RZ ;  /* 0xfffffffe08080810 */ /* 0x000fc80007ffe0ff */
[----:B------:R-:W-:Y:S02]  /*02e0*/  ISETP.GE.U32.AND P0, PT, R8, 0x2, PT ;  /* 0x000000020800780c */ /* 0x000fe40003f06070 */
[----:B-1----:R-:W-:Y:S01]  /*02f0*/  LEA R13, -R9, RZ, 0x2 ;  /* 0x000000ff090d7211 */ /* 0x002fe200078e11ff */
[----:B0-----:R-:W-:-:S10]  /*0300*/  VIADD R15, R14, 0xffffffe ;  /* 0x0ffffffe0e0f7836 */ /* 0x001fd40000000000 */
[----:B------:R-:W-:Y:S01]  /*0310*/  @P0 VIADD R8, R8, 0xfffffffe ;  /* 0xfffffffe08080836 */ /* 0x000fe20000000000 */
[----:B------:R-:W0:Y:S04]  /*0320*/  I2F.U32.RP R14, 0x10 ;  /* 0x00000010000e7906 */ /* 0x000e280000209000 */
[----:B------:R-:W-:Y:S01]  /*0330*/  ISETP.NE.AND P0, PT, R8, RZ, PT ;  /* 0x000000ff0800720c */ /* 0x000fe20003f05270 */
[----:B------:R-:W-:-:S04]  /*0340*/  IMAD.MOV.U32 R8, RZ, RZ, RZ ;  /* 0x000000ffff087224 */ /* 0x000fc800078e00ff */
[----:B------:R-:W-:-:S06]  /*0350*/  IMAD.HI.U32 R13, R9, R13, R8 ;  /* 0x0000000d090d7227 */ /* 0x000fcc00078e0008 */
[----:B------:R-:W-:Y:S01]  /*0360*/  IMAD.HI.U32 R13, R13, R6, RZ ;  /* 0x000000060d0d7227 */ /* 0x000fe200078e00ff */
[----:B0-----:R-:W0:Y:S01]  /*0370*/  MUFU.RCP R14, R14 ;  /* 0x0000000e000e7308 */ /* 0x001e220000001000 */
[----:B------:R-:W-:Y:S02]  /*0380*/  @!P0 IADD3 R8, PT, PT, R3, 0x1, RZ ;  /* 0x0000000103088810 */ /* 0x000fe40007ffe0ff */
[----:B------:R-:W-:Y:S02]  /*0390*/  IMAD R13, R13, -0x4, R6 ;  /* 0xfffffffc0d0d7824 */ /* 0x000fe400078e0206 */
[----:B------:R-:W-:-:S03]  /*03a0*/  @!P0 LEA R9, R8, UR4, 0x6 ;  /* 0x0000000408098c11 */ /* 0x000fc6000f8e30ff */
[C---:B------:R-:W-:Y:S02]  /*03b0*/  ISETP.GE.U32.AND P1, PT, R13.reuse, 0x4, PT ;  /* 0x000000040d00780c */ /* 0x040fe40003f26070 */
[----:B------:R-:W-:Y:S02]  /*03c0*/  @!P0 LEA R8, R2, R9, 0x2 ;  /* 0x0000000902088211 */ /* 0x000fe400078e10ff */
[----:B------:R0:W1:Y:S09]  /*03d0*/  F2I.FTZ.U32.TRUNC.NTZ R9, R15 ;  /* 0x0000000f00097305 */ /* 0x000072000021f000 */
[----:B------:R-:W-:Y:S01]  /*03e0*/  @P1 VIADD R13, R13, 0xfffffffc ;  /* 0xfffffffc0d0d1836 */ /* 0x000fe20000000000 */
[----:B0-----:R-:W-:-:S04]  /*03f0*/  IADD3 R15, PT, PT, R14, 0xffffffe, RZ ;  /* 0x0ffffffe0e0f7810 */ /* 0x001fc80007ffe0ff */
[----:B------:R-:W-:Y:S02]  /*0400*/  ISETP.GE.U32.AND P1, PT, R13, 0x4, PT ;  /* 0x000000040d00780c */ /* 0x000fe40003f26070 */
[----:B-1----:R-:W-:-:S11]  /*0410*/  LEA R17, -R9, RZ, 0x3 ;  /* 0x000000ff09117211 */ /* 0x002fd600078e19ff */
[----:B------:R-:W-:-:S04]  /*0420*/  @P1 IADD3 R13, PT, PT, R13, -0x4, RZ ;  /* 0xfffffffc0d0d1810 */ /* 0x000fc80007ffe0ff */
[----:B------:R-:W-:Y:S01]  /*0430*/  ISETP.NE.AND P1, PT, R13, RZ, PT ;  /* 0x000000ff0d00720c */ /* 0x000fe20003f25270 */
[----:B--2---:R-:W-:Y:S01]  /*0440*/  STS [R7], R12 ;  /* 0x0000000c07007388 */ /* 0x004fe20000000800 */
[----:B------:R-:W-:Y:S06]  /*0450*/  BAR.SYNC.DEFER_BLOCKING 0x0 ;  /* 0x0000000000007b1d */ /* 0x000fec0000010000 */
[----:B------:R-:W-:Y:S04]  /*0460*/  LDS R10, [R10] ;  /* 0x000000000a0a7984 */ /* 0x000fe80000000800 */
[----:B------:R-:W0:Y:S02]  /*0470*/  LDS R11, [R7] ;  /* 0x00000000070b7984 */ /* 0x000e240000000800 */
[----:B0-----:R-:W-:-:S05]  /*0480*/  FMUL R10, R10, R11 ;  /* 0x0000000b0a0a7220 */ /* 0x001fca0000400000 */
[----:B------:R-:W-:Y:S01]  /*0490*/  STS [R7], R10 ;  /* 0x0000000a07007388 */ /* 0x000fe20000000800 */
[----:B------:R-:W-:Y:S06]  /*04a0*/  BAR.SYNC.DEFER_BLOCKING 0x0 ;  /* 0x0000000000007b1d */ /* 0x000fec0000010000 */
[----:B------:R-:W-:Y:S04]  /*04b0*/  @!P0 LDS R11, [R7] ;  /* 0x00000000070b8984 */ /* 0x000fe80000000800 */
[----:B------:R0:W1:Y:S02]  /*04c0*/  @!P0 LDS R12, [R8] ;  /* 0x00000000080c8984 */ /* 0x0000640000000800 */
[----:B0-----:R-:W-:-:S04]  /*04d0*/  IMAD.MOV.U32 R8, RZ, RZ, RZ ;  /* 0x000000ffff087224 */ /* 0x001fc800078e00ff */
[----:B------:R-:W-:-:S04]  /*04e0*/  IMAD.HI.U32 R9, R9, R17, R8 ;  /* 0x0000001109097227 */ /* 0x000fc800078e0008 */
[----:B------:R-:W-:Y:S02]  /*04f0*/  @!P1 VIADD R8, R3, 0x2 ;  /* 0x0000000203089836 */ /* 0x000fe40000000000 */
[----:B------:R-:W-:-:S04]  /*0500*/  IMAD.HI.U32 R9, R9, R6, RZ ;  /* 0x0000000609097227 */ /* 0x000fc800078e00ff */
[----:B------:R-:W-:Y:S01]  /*0510*/  IMAD R13, R9, -0x8, R6 ;  /* 0xfffffff8090d7824 */ /* 0x000fe200078e0206 */
[----:B------:R-:W-:-:S04]  /*0520*/  @!P1 LEA R9, R8, UR4, 0x6 ;  /* 0x0000000408099c11 */ /* 0x000fc8000f8e30ff */
[----:B------:R-:W-:Y:S01]  /*0530*/  ISETP.GE.U32.AND P2, PT, R13, 0x8, PT ;  /* 0x000000080d00780c */ /* 0x000fe20003f46070 */
[----:B------:R-:W-:Y:S02]  /*0540*/  @!P1 IMAD R8, R2, 0x4, R9 ;  /* 0x0000000402089824 */ /* 0x000fe400078e0209 */
[----:B------:R-:W0:Y:S01]  /*0550*/  F2I.FTZ.U32.TRUNC.NTZ R9, R15 ;  /* 0x0000000f00097305 */ /* 0x000e22000021f000 */
[----:B-1----:R-:W-:-:S09]  /*0560*/  @!P0 FADD R12, R11, R12 ;  /* 0x0000000c0b0c8221 */ /* 0x002fd20000000000 */
[----:B------:R-:W-:Y:S01]  /*0570*/  @P2 IADD3 R13, PT, PT, R13, -0x8, RZ ;  /* 0xfffffff80d0d2810 */ /* 0x000fe20007ffe0ff */
[----:B------:R-:W-:Y:S01]  /*0580*/  @!P0 STS [R7], R12 ;  /* 0x0000000c07008388 */ /* 0x000fe20000000800 */
[----:B------:R-:W-:Y:S02]  /*0590*/  BAR.SYNC.DEFER_BLOCKING 0x0 ;  /* 0x0000000000007b1d */ /* 0x000fe40000010000 */
[----:B------:R-:W-:Y:S01]  /*05a0*/  ISETP.GE.U32.AND P0, PT, R13, 0x8, PT ;  /* 0x000000080d00780c */ /* 0x000fe20003f06070 */
[----:B0-----:R-:W-:-:S12]  /*05b0*/  IMAD.U32 R17, R9, -0x10, RZ ;  /* 0xfffffff009117824 */ /* 0x001fd800078e00ff */
[----:B------:R-:W-:-:S05]  /*05c0*/  @P0 VIADD R13, R13, 0xfffffff8 ;  /* 0xfffffff80d0d0836 */ /* 0x000fca0000000000 */
[----:B------:R-:W-:Y:S01]  /*05d0*/  ISETP.NE.AND P0, PT, R13, RZ, PT ;  /* 0x000000ff0d00720c */ /* 0x000fe20003f05270 */
[----:B------:R0:W-:Y:S04]  /*05e0*/  @!P1 LDS R11, [R8] ;  /* 0x00000000080b9984 */ /* 0x0001e80000000800 */
[----:B------:R-:W1:Y:S01]  /*05f0*/  @!P1 LDS R10, [R7] ;  /* 0x00000000070a9984 */ /* 0x000e620000000800 */
[----:B0-----:R-:W-:-:S05]  /*0600*/  MOV R8, RZ ;  /* 0x000000ff00087202 */ /* 0x001fca0000000f00 */
[----:B------:R-:W-:-:S06]  /*0610*/  IMAD.HI.U32 R9, R9, R17, R8 ;  /* 0x0000001109097227 */ /* 0x000fcc00078e0008 */
[----:B------:R-:W-:-:S04]  /*0620*/  IMAD.HI.U32 R9, R9, R6, RZ ;  /* 0x0000000609097227 */ /* 0x000fc800078e00ff */
[----:B------:R-:W-:Y:S01]  /*0630*/  IMAD R12, R9, -0x10, R6 ;  /* 0xfffffff0090c7824 */ /* 0x000fe200078e0206 */
[----:B------:R-:W-:-:S04]  /*0640*/  @!P0 IADD3 R6, PT, PT, R3, 0x4, RZ ;  /* 0x0000000403068810 */ /* 0x000fc80007ffe0ff */
[----:B------:R-:W-:Y:S02]  /*0650*/  @!P0 LEA R9, R6, UR4, 0x6 ;  /* 0x0000000406098c11 */ /* 0x000fe4000f8e30ff */
[----:B------:R-:W-:-:S03]  /*0660*/  ISETP.GE.U32.AND P2, PT, R12, 0x10, PT ;  /* 0x000000100c00780c */ /* 0x000fc60003f46070 */
[----:B------:R-:W-:-:S10]  /*0670*/  @!P0 IMAD R9, R2, 0x4, R9 ;  /* 0x0000000402098824 */ /* 0x000fd400078e0209 */
[----:B------:R-:W-:Y:S01]  /*0680*/  @P2 IADD3 R12, PT, PT, R12, -0x10, RZ ;  /* 0xfffffff00c0c2810 */ /* 0x000fe20007ffe0ff */
[----:B-1----:R-:W-:-:S05]  /*0690*/  @!P1 FADD R10, R10, R11 ;  /* 0x0000000b0a0a9221 */ /* 0x002fca0000000000 */
[----:B------:R-:W-:Y:S01]  /*06a0*/  @!P1 STS [R7], R10 ;  /* 0x0000000a07009388 */ /* 0x000fe20000000800 */
[----:B------:R-:W-:Y:S01]  /*06b0*/  BAR.SYNC.DEFER_BLOCKING 0x0 ;  /* 0x0000000000007b1d */ /* 0x000fe20000010000 */
[----:B------:R-:W-:-:S13]  /*06c0*/  ISETP.GE.U32.AND P1, PT, R12, 0x10, PT ;  /* 0x000000100c00780c */ /* 0x000fda0003f26070 */
[----:B------:R-:W-:-:S05]  /*06d0*/  @P1 VIADD R12, R12, 0xfffffff0 ;  /* 0xfffffff00c0c1836 */ /* 0x000fca0000000000 */
[----:B------:R-:W-:Y:S01]  /*06e0*/  ISETP.NE.AND P1, PT, R12, RZ, PT ;  /* 0x000000ff0c00720c */ /* 0x000fe20003f25270 */
[----:B------:R-:W-:Y:S04]  /*06f0*/  @!P0 LDS R9, [R9] ;  /* 0x0000000009098984 */ /* 0x000fe80000000800 */
[----:B------:R-:W0:Y:S08]  /*0700*/  @!P0 LDS R6, [R7] ;  /* 0x0000000007068984 */ /* 0x000e300000000800 */
[----:B------:R-:W-:-:S04]  /*0710*/  @!P1 IADD3 R8, PT, PT, R3, 0x8, RZ ;  /* 0x0000000803089810 */ /* 0x000fc80007ffe0ff */
[----:B------:R-:W-:-:S04]  /*0720*/  @!P1 LEA R11, R8, UR4, 0x6 ;  /* 0x00000004080b9c11 */ /* 0x000fc8000f8e30ff */
[----:B------:R-:W-:Y:S01]  /*0730*/  @!P1 LEA R11, R2, R11, 0x2 ;  /* 0x0000000b020b9211 */ /* 0x000fe200078e10ff */
[----:B0-----:R-:W-:-:S05]  /*0740*/  @!P0 FADD R6, R6, R9 ;  /* 0x0000000906068221 */ /* 0x001fca0000000000 */
[----:B------:R-:W-:Y:S01]  /*0750*/  @!P0 STS [R7], R6 ;  /* 0x0000000607008388 */ /* 0x000fe20000000800 */
[----:B------:R-:W-:Y:S01]  /*0760*/  BAR.SYNC.DEFER_BLOCKING 0x0 ;  /* 0x0000000000007b1d */ /* 0x000fe20000010000 */
[----:B------:R-:W-:-:S05]  /*0770*/  ISETP.NE.AND P0, PT, R2, RZ, PT ;  /* 0x000000ff0200720c */ /* 0x000fca0003f05270 */
[----:B------:R-:W-:Y:S04]  /*0780*/  @!P1 LDS R11, [R11] ;  /* 0x000000000b0b9984 */ /* 0x000fe80000000800 */
[----:B------:R-:W0:Y:S02]  /*0790*/  @!P1 LDS R8, [R7] ;  /* 0x0000000007089984 */ /* 0x000e240000000800 */
[----:B0-----:R-:W-:-:S05]  /*07a0*/  @!P1 FADD R8, R8, R11 ;  /* 0x0000000b08089221 */ /* 0x001fca0000000000 */
[----:B------:R-:W-:Y:S01]  /*07b0*/  @!P1 STS [R7], R8 ;  /* 0x0000000807009388 */ /* 0x000fe20000000800 */
[----:B------:R-:W-:Y:S06]  /*07c0*/  BAR.SYNC.DEFER_BLOCKING 0x0 ;  /* 0x0000000000007b1d */ /* 0x000fec0000010000 */
[----:B------:R-:W0:Y:S04]  /*07d0*/  LDS R9, [R7] ;  /* 0x0000000007097984 */ /* 0x000e280000000800 */
[----:B0-----:R0:W-:Y:S01]  /*07e0*/  STG.E desc[UR8][R4.64+0x8], R9 ;  /* 0x0000080904007986 */ /* 0x0011e2000c101908 */
[----:B------:R-:W-:Y:S06]  /*07f0*/  BAR.SYNC.DEFER_BLOCKING 0x0 ;  /* 0x0000000000007b1d */ /* 0x000fec0000010000 */
[----:B------:R-:W-:Y:S05]  /*0800*/  @P0 EXIT ;  /* 0x000000000000094d */ /* 0x000fea0003800000 */
[----:B------:R-:W-:Y:S01]  /*0810*/  LEA R6, R3, UR4, 0x2 ;  /* 0x0000000403067c11 */ /* 0x000fe2000f8e10ff */
[----:B0-----:R-:W0:Y:S01]  /*0820*/  LDC.64 R4, c[0x0][0x398] ;  /* 0x0000e600ff047b82 */ /* 0x001e220000000a00 */
[----:B------:R-:W-:-:S03]  /*0830*/  IMAD R3, R0, UR10, R3 ;  /* 0x0000000a00037c24 */ /* 0x000fc6000f8e0203 */
[----:B------:R-:W1:Y:S01]  /*0840*/  LDS R7, [R6] ;  /* 0x0000000006077984 */ /* 0x000e620000000800 */
[----:B0-----:R-:W-:-:S05]  /*0850*/  IMAD.WIDE R2, R3, 0x4, R4 ;  /* 0x0000000403027825 */ /* 0x001fca00078e0204 */
[----:B-1----:R-:W-:Y:S01]  /*0860*/  STG.E desc[UR8][R2.64], R7 ;  /* 0x0000000702007986 */ /* 0x002fe2000c101908 */
[----:B------:R-:W-:Y:S05]  /*0870*/  EXIT ;  /* 0x000000000000794d */ /* 0x000fea0003800000 */
.L_x_1:
        /* <DEDUP_REMOVED lines=16> */
.L_x_3:


//--------------------- .nv.shared.reserved.0     --------------------------
	.section	.nv.shared.reserved.0,"aw",@nobits
	.weak		__nv_reservedSMEM_offset_0_alias
	.size		__nv_reservedSMEM_offset_0_alias, 0, 64
	.other		__nv_reservedSMEM_offset_0_alias,@"STO_CUDA_RESERVED_SHARED STV_DEFAULT"
__nv_reservedSMEM_offset_0_alias:
	.zero		0
	.zero		64


//--------------------- .nv.shared._Z22bpnn_layerforward_CUDAPfS_S_S_ii --------------------------
	.section	.nv.shared._Z22bpnn_layerforward_CUDAPfS_S_S_ii,"aw",@nobits
	.sectionflags	@""
	.align	4
.nv.shared._Z22bpnn_layerforward_CUDAPfS_S_S_ii:
	.zero		2112


//--------------------- .nv.constant0._Z24bpnn_adjust_weights_cudaPfiS_iS_S_ --------------------------
	.section	.nv.constant0._Z24bpnn_adjust_weights_cudaPfiS_iS_S_,"a",@progbits
	.sectionflags	@""
	.align	4
.nv.constant0._Z24bpnn_adjust_weights_cudaPfiS_iS_S_:
	.zero		944


//--------------------- .nv.constant0._Z22bpnn_layerforward_CUDAPfS_S_S_ii --------------------------
	.section	.nv.constant0._Z22bpnn_layerforward_CUDAPfS_S_S_ii,"a",@progbits
	.sectionflags	@""
	.align	4
.nv.constant0._Z22bpnn_layerforward_CUDAPfS_S_S_ii:
	.zero		936


//--------------------- SYMBOLS --------------------------

	.type		.nv.reservedSmem.offset0,@object
	.size		.nv.reservedSmem.offset0,0x4
	.type		.nv.reservedSmem.cap,@object
	.size		.nv.reservedSmem.cap,0x4
